//
// Generated by NVIDIA NVVM Compiler
//
// Compiler Build ID: CL-36424714
// Cuda compilation tools, release 13.0, V13.0.88
// Based on NVVM 20.0.0
//

.version 9.0
.target sm_100
.address_size 64

	// .globl	_Z16transpose_serialPiS_ii
// _ZZ14transpose_tilePiS_iiE6s_tile has been demoted

.visible .entry _Z16transpose_serialPiS_ii(
	.param .u64 .ptr .align 1 _Z16transpose_serialPiS_ii_param_0,
	.param .u64 .ptr .align 1 _Z16transpose_serialPiS_ii_param_1,
	.param .u32 _Z16transpose_serialPiS_ii_param_2,
	.param .u32 _Z16transpose_serialPiS_ii_param_3
)
{
	.reg .pred 	%p<3>;
	.reg .b32 	%r<14>;
	.reg .b64 	%rd<9>;

	ld.param.u64 	%rd1, [_Z16transpose_serialPiS_ii_param_0];
	ld.param.u64 	%rd2, [_Z16transpose_serialPiS_ii_param_1];
	ld.param.u32 	%r3, [_Z16transpose_serialPiS_ii_param_2];
	ld.param.u32 	%r4, [_Z16transpose_serialPiS_ii_param_3];
	mov.u32 	%r5, %ntid.x;
	mov.u32 	%r6, %ctaid.x;
	mov.u32 	%r7, %tid.x;
	mad.lo.s32 	%r1, %r5, %r6, %r7;
	setp.ge.u32 	%p1, %r1, %r3;
	@%p1 bra 	$L__BB0_3;
	mov.u32 	%r8, %ntid.y;
	mov.u32 	%r9, %ctaid.y;
	mov.u32 	%r10, %tid.y;
	mad.lo.s32 	%r2, %r8, %r9, %r10;
	setp.ge.u32 	%p2, %r2, %r4;
	@%p2 bra 	$L__BB0_3;
	mad.lo.s32 	%r11, %r3, %r2, %r1;
	mad.lo.s32 	%r12, %r4, %r1, %r2;
	cvta.to.global.u64 	%rd3, %rd1;
	mul.wide.s32 	%rd4, %r11, 4;
	add.s64 	%rd5, %rd3, %rd4;
	ld.global.u32 	%r13, [%rd5];
	cvta.to.global.u64 	%rd6, %rd2;
	mul.wide.s32 	%rd7, %r12, 4;
	add.s64 	%rd8, %rd6, %rd7;
	st.global.u32 	[%rd8], %r13;
$L__BB0_3:
	ret;

}
	// .globl	_Z14transpose_tilePiS_ii
.visible .entry _Z14transpose_tilePiS_ii(
	.param .u64 .ptr .align 1 _Z14transpose_tilePiS_ii_param_0,
	.param .u64 .ptr .align 1 _Z14transpose_tilePiS_ii_param_1,
	.param .u32 _Z14transpose_tilePiS_ii_param_2,
	.param .u32 _Z14transpose_tilePiS_ii_param_3
)
{
	.reg .pred 	%p<3>;
	.reg .b32 	%r<24>;
	.reg .b64 	%rd<9>;
	// demoted variable
	.shared .align 4 .b8 _ZZ14transpose_tilePiS_iiE6s_tile[4096];
	ld.param.u64 	%rd1, [_Z14transpose_tilePiS_ii_param_0];
	ld.param.u64 	%rd2, [_Z14transpose_tilePiS_ii_param_1];
	ld.param.u32 	%r5, [_Z14transpose_tilePiS_ii_param_2];
	ld.param.u32 	%r6, [_Z14transpose_tilePiS_ii_param_3];
	mov.u32 	%r7, %ntid.x;
	mov.u32 	%r8, %ctaid.x;
	mov.u32 	%r1, %tid.x;
	mad.lo.s32 	%r2, %r7, %r8, %r1;
	setp.ge.u32 	%p1, %r2, %r5;
	@%p1 bra 	$L__BB1_3;
	mov.u32 	%r9, %ntid.y;
	mov.u32 	%r10, %ctaid.y;
	mov.u32 	%r3, %tid.y;
	mad.lo.s32 	%r4, %r9, %r10, %r3;
	setp.ge.u32 	%p2, %r4, %r6;
	@%p2 bra 	$L__BB1_3;
	mad.lo.s32 	%r11, %r5, %r4, %r2;
	mad.lo.s32 	%r12, %r6, %r2, %r4;
	cvta.to.global.u64 	%rd3, %rd1;
	mul.wide.s32 	%rd4, %r11, 4;
	add.s64 	%rd5, %rd3, %rd4;
	ld.global.u32 	%r13, [%rd5];
	shl.b32 	%r14, %r3, 7;
	mov.u32 	%r15, _ZZ14transpose_tilePiS_iiE6s_tile;
	add.s32 	%r16, %r15, %r14;
	shl.b32 	%r17, %r1, 2;
	add.s32 	%r18, %r16, %r17;
	st.shared.u32 	[%r18], %r13;
	bar.sync 	0;
	shl.b32 	%r19, %r1, 7;
	add.s32 	%r20, %r15, %r19;
	shl.b32 	%r21, %r3, 2;
	add.s32 	%r22, %r20, %r21;
	ld.shared.u32 	%r23, [%r22];
	cvta.to.global.u64 	%rd6, %rd2;
	mul.wide.s32 	%rd7, %r12, 4;
	add.s64 	%rd8, %rd6, %rd7;
	st.global.u32 	[%rd8], %r23;
$L__BB1_3:
	ret;

}


// ===== COMPILED SASS (sm_100) =====

	.target	sm_100

	.elftype	@"ET_EXEC"


//--------------------- .note.nv.tkinfo           --------------------------
	.section	.note.nv.tkinfo,"",@"SHT_NOTE"
	.sectionflags	@"SHF_NOTE_NV_TKINFO"
	.tkinfo
        /*0018*/ 	.word	0x00000002
        /*0030*/ 	.string	""
        /*0030*/ 	.string	"ptxas"
        /*0030*/ 	.string	"Cuda compilation tools, release 13.0, V13.0.88"
        /*0030*/ 	.string	"Build cuda_13.0.r13.0/compiler.36424714_0"
        /*0030*/ 	.string	"-arch sm_100 -m 64 "



//--------------------- .note.nv.cuinfo           --------------------------
	.section	.note.nv.cuinfo,"",@"SHT_NOTE"
	.sectionflags	@"SHF_NOTE_NV_CUINFO"
        /*0018*/ 	.short	0x0002
        /*001a*/ 	.short	0x0064
        /*001c*/ 	.short	0x0082
	.zero		2


//--------------------- .nv.info                  --------------------------
	.section	.nv.info,"",@"SHT_CUDA_INFO"
	.align	4


	//----- nvinfo : EIATTR_REGCOUNT
	.align		4
        /*0000*/ 	.byte	0x04, 0x2f
        /*0002*/ 	.short	(.L_1 - .L_0)
	.align		4
.L_0:
        /*0004*/ 	.word	index@(_Z16transpose_serialPiS_ii)
        /*0008*/ 	.word	0x0000000a


	//----- nvinfo : EIATTR_FRAME_SIZE
	.align		4
.L_1:
        /*000c*/ 	.byte	0x04, 0x11
        /*000e*/ 	.short	(.L_3 - .L_2)
	.align		4
.L_2:
        /*0010*/ 	.word	index@(_Z16transpose_serialPiS_ii)
        /*0014*/ 	.word	0x00000000


	//----- nvinfo : EIATTR_REGCOUNT
	.align		4
.L_3:
        /*0018*/ 	.byte	0x04, 0x2f
        /*001a*/ 	.short	(.L_5 - .L_4)
	.align		4
.L_4:
        /*001c*/ 	.word	index@(_Z14transpose_tilePiS_ii)
        /*0020*/ 	.word	0x0000000d


	//----- nvinfo : EIATTR_FRAME_SIZE
	.align		4
.L_5:
        /*0024*/ 	.byte	0x04, 0x11
        /*0026*/ 	.short	(.L_7 - .L_6)
	.align		4
.L_6:
        /*0028*/ 	.word	index@(_Z14transpose_tilePiS_ii)
        /*002c*/ 	.word	0x00000000


	//----- nvinfo : EIATTR_MIN_STACK_SIZE
	.align		4
.L_7:
        /*0030*/ 	.byte	0x04, 0x12
        /*0032*/ 	.short	(.L_9 - .L_8)
	.align		4
.L_8:
        /*0034*/ 	.word	index@(_Z14transpose_tilePiS_ii)
        /*0038*/ 	.word	0x00000000


	//----- nvinfo : EIATTR_MIN_STACK_SIZE
	.align		4
.L_9:
        /*003c*/ 	.byte	0x04, 0x12
        /*003e*/ 	.short	(.L_11 - .L_10)
	.align		4
.L_10:
        /*0040*/ 	.word	index@(_Z16transpose_serialPiS_ii)
        /*0044*/ 	.word	0x00000000
.L_11:


//--------------------- .nv.compat                --------------------------
	.section	.nv.compat,"",@"SHT_CUDA_COMPAT_INFO"
	.align	4
        /*0000*/ 	.byte	0x02, 0x09, 0x00, 0x00, 0x02, 0x02, 0x01, 0x00, 0x02, 0x05, 0x05, 0x00, 0x03, 0x07, 0x01, 0x01
        /*0010*/ 	.byte	0x02, 0x03, 0x00, 0x00, 0x02, 0x06, 0x01, 0x00, 0x04, 0x0b, 0x08, 0x00, 0x09, 0x00, 0x00, 0x00
        /*0020*/ 	.byte	0x00, 0x00, 0x00, 0x00


//--------------------- .nv.info._Z14transpose_tilePiS_ii --------------------------
	.section	.nv.info._Z14transpose_tilePiS_ii,"",@"SHT_CUDA_INFO"
	.sectionflags	@""
	.align	4


	//----- nvinfo : EIATTR_CUDA_API_VERSION
	.align		4
        /*0000*/ 	.byte	0x04, 0x37
        /*0002*/ 	.short	(.L_13 - .L_12)
.L_12:
        /*0004*/ 	.word	0x00000082


	//----- nvinfo : EIATTR_KPARAM_INFO
	.align		4
.L_13:
        /*0008*/ 	.byte	0x04, 0x17
        /*000a*/ 	.short	(.L_15 - .L_14)
.L_14:
        /*000c*/ 	.word	0x00000000
        /*0010*/ 	.short	0x0003
        /*0012*/ 	.short	0x0014
        /*0014*/ 	.byte	0x00, 0xf0, 0x11, 0x00


	//----- nvinfo : EIATTR_KPARAM_INFO
	.align		4
.L_15:
        /*0018*/ 	.byte	0x04, 0x17
        /*001a*/ 	.short	(.L_17 - .L_16)
.L_16:
        /*001c*/ 	.word	0x00000000
        /*0020*/ 	.short	0x0002
        /*0022*/ 	.short	0x0010
        /*0024*/ 	.byte	0x00, 0xf0, 0x11, 0x00


	//----- nvinfo : EIATTR_KPARAM_INFO
	.align		4
.L_17:
        /*0028*/ 	.byte	0x04, 0x17
        /*002a*/ 	.short	(.L_19 - .L_18)
.L_18:
        /*002c*/ 	.word	0x00000000
        /*0030*/ 	.short	0x0001
        /*0032*/ 	.short	0x0008
        /*0034*/ 	.byte	0x00, 0xf5, 0x21, 0x00


	//----- nvinfo : EIATTR_KPARAM_INFO
	.align		4
.L_19:
        /*0038*/ 	.byte	0x04, 0x17
        /*003a*/ 	.short	(.L_21 - .L_20)
.L_20:
        /*003c*/ 	.word	0x00000000
        /*0040*/ 	.short	0x0000
        /*0042*/ 	.short	0x0000
        /*0044*/ 	.byte	0x00, 0xf5, 0x21, 0x00


	//----- nvinfo : EIATTR_SPARSE_MMA_MASK
	.align		4
.L_21:
        /*0048*/ 	.byte	0x03, 0x50
        /*004a*/ 	.short	0x0000


	//----- nvinfo : EIATTR_MAXREG_COUNT
	.align		4
        /*004c*/ 	.byte	0x03, 0x1b
        /*004e*/ 	.short	0x00ff


	//----- nvinfo : EIATTR_NUM_BARRIERS
	.align		4
        /*0050*/ 	.byte	0x02, 0x4c
        /*0052*/ 	.byte	0x01
	.zero		1


	//----- nvinfo : EIATTR_MERCURY_ISA_VERSION
	.align		4
        /*0054*/ 	.byte	0x03, 0x5f
        /*0056*/ 	.short	0x0101


	//----- nvinfo : EIATTR_VRC_CTA_INIT_COUNT
	.align		4
        /*0058*/ 	.byte	0x02, 0x4a
	.zero		1
	.zero		1


	//----- nvinfo : EIATTR_EXIT_INSTR_OFFSETS
	.align		4
        /*005c*/ 	.byte	0x04, 0x1c
        /*005e*/ 	.short	(.L_23 - .L_22)


	//   ....[0]....
.L_22:
        /*0060*/ 	.word	0x00000070


	//   ....[1]....
        /*0064*/ 	.word	0x000000e0


	//   ....[2]....
        /*0068*/ 	.word	0x00000220


	//----- nvinfo : EIATTR_CBANK_PARAM_SIZE
	.align		4
.L_23:
        /*006c*/ 	.byte	0x03, 0x19
        /*006e*/ 	.short	0x0018


	//----- nvinfo : EIATTR_PARAM_CBANK
	.align		4
        /*0070*/ 	.byte	0x04, 0x0a
        /*0072*/ 	.short	(.L_25 - .L_24)
	.align		4
.L_24:
        /*0074*/ 	.word	index@(.nv.constant0._Z14transpose_tilePiS_ii)
        /*0078*/ 	.short	0x0380
        /*007a*/ 	.short	0x0018


	//----- nvinfo : EIATTR_SW_WAR
	.align		4
.L_25:
        /*007c*/ 	.byte	0x04, 0x36
        /*007e*/ 	.short	(.L_27 - .L_26)
.L_26:
        /*0080*/ 	.word	0x00000008
.L_27:


//--------------------- .nv.info._Z16transpose_serialPiS_ii --------------------------
	.section	.nv.info._Z16transpose_serialPiS_ii,"",@"SHT_CUDA_INFO"
	.sectionflags	@""
	.align	4


	//----- nvinfo : EIATTR_CUDA_API_VERSION
	.align		4
        /*0000*/ 	.byte	0x04, 0x37
        /*0002*/ 	.short	(.L_29 - .L_28)
.L_28:
        /*0004*/ 	.word	0x00000082


	//----- nvinfo : EIATTR_KPARAM_INFO
	.align		4
.L_29:
        /*0008*/ 	.byte	0x04, 0x17
        /*000a*/ 	.short	(.L_31 - .L_30)
.L_30:
        /*000c*/ 	.word	0x00000000
        /*0010*/ 	.short	0x0003
        /*0012*/ 	.short	0x0014
        /*0014*/ 	.byte	0x00, 0xf0, 0x11, 0x00


	//----- nvinfo : EIATTR_KPARAM_INFO
	.align		4
.L_31:
        /*0018*/ 	.byte	0x04, 0x17
        /*001a*/ 	.short	(.L_33 - .L_32)
.L_32:
        /*001c*/ 	.word	0x00000000
        /*0020*/ 	.short	0x0002
        /*0022*/ 	.short	0x0010
        /*0024*/ 	.byte	0x00, 0xf0, 0x11, 0x00


	//----- nvinfo : EIATTR_KPARAM_INFO
	.align		4
.L_33:
        /*0028*/ 	.byte	0x04, 0x17
        /*002a*/ 	.short	(.L_35 - .L_34)
.L_34:
        /*002c*/ 	.word	0x00000000
        /*0030*/ 	.short	0x0001
        /*0032*/ 	.short	0x0008
        /*0034*/ 	.byte	0x00, 0xf5, 0x21, 0x00


	//----- nvinfo : EIATTR_KPARAM_INFO
	.align		4
.L_35:
        /*0038*/ 	.byte	0x04, 0x17
        /*003a*/ 	.short	(.L_37 - .L_36)
.L_36:
        /*003c*/ 	.word	0x00000000
        /*0040*/ 	.short	0x0000
        /*0042*/ 	.short	0x0000
        /*0044*/ 	.byte	0x00, 0xf5, 0x21, 0x00


	//----- nvinfo : EIATTR_SPARSE_MMA_MASK
	.align		4
.L_37:
        /*0048*/ 	.byte	0x03, 0x50
        /*004a*/ 	.short	0x0000


	//----- nvinfo : EIATTR_MAXREG_COUNT
	.align		4
        /*004c*/ 	.byte	0x03, 0x1b
        /*004e*/ 	.short	0x00ff


	//----- nvinfo : EIATTR_MERCURY_ISA_VERSION
	.align		4
        /*0050*/ 	.byte	0x03, 0x5f
        /*0052*/ 	.short	0x0101


	//----- nvinfo : EIATTR_VRC_CTA_INIT_COUNT
	.align		4
        /*0054*/ 	.byte	0x02, 0x4a
	.zero		1
	.zero		1


	//----- nvinfo : EIATTR_EXIT_INSTR_OFFSETS
	.align		4
        /*0058*/ 	.byte	0x04, 0x1c
        /*005a*/ 	.short	(.L_39 - .L_38)


	//   ....[0]....
.L_38:
        /*005c*/ 	.word	0x00000070


	//   ....[1]....
        /*0060*/ 	.word	0x000000e0


	//   ....[2]....
        /*0064*/ 	.word	0x00000180


	//----- nvinfo : EIATTR_CBANK_PARAM_SIZE
	.align		4
.L_39:
        /*0068*/ 	.byte	0x03, 0x19
        /*006a*/ 	.short	0x0018


	//----- nvinfo : EIATTR_PARAM_CBANK
	.align		4
        /*006c*/ 	.byte	0x04, 0x0a
        /*006e*/ 	.short	(.L_41 - .L_40)
	.align		4
.L_40:
        /*0070*/ 	.word	index@(.nv.constant0._Z16transpose_serialPiS_ii)
        /*0074*/ 	.short	0x0380
        /*0076*/ 	.short	0x0018


	//----- nvinfo : EIATTR_SW_WAR
	.align		4
.L_41:
        /*0078*/ 	.byte	0x04, 0x36
        /*007a*/ 	.short	(.L_43 - .L_42)
.L_42:
        /*007c*/ 	.word	0x00000008
.L_43:


//--------------------- .nv.callgraph             --------------------------
	.section	.nv.callgraph,"",@"SHT_CUDA_CALLGRAPH"
	.align	4
	.sectionentsize	8
	.align		4
        /*0000*/ 	.word	0x00000000
	.align		4
        /*0004*/ 	.word	0xffffffff
	.align		4
        /*0008*/ 	.word	0x00000000
	.align		4
        /*000c*/ 	.word	0xfffffffe
	.align		4
        /*0010*/ 	.word	0x00000000
	.align		4
        /*0014*/ 	.word	0xfffffffd
	.align		4
        /*0018*/ 	.word	0x00000000
	.align		4
        /*001c*/ 	.word	0xfffffffc


//--------------------- .text._Z14transpose_tilePiS_ii --------------------------
	.section	.text._Z14transpose_tilePiS_ii,"ax",@progbits
	.align	128
        .global         _Z14transpose_tilePiS_ii
        .type           _Z14transpose_tilePiS_ii,@function
        .size           _Z14transpose_tilePiS_ii,(.L_x_2 - _Z14transpose_tilePiS_ii)
        .other          _Z14transpose_tilePiS_ii,@"STO_CUDA_ENTRY STV_DEFAULT"
_Z14transpose_tilePiS_ii:
.text._Z14transpose_tilePiS_ii:
[----:B------:R-:W-:Y:S01]  /*0000*/  LDC R1, c[0x0][0x37c] ;  /* 0x0000df00ff017b82 */ /* 0x000fe20000000800 */
[----:B------:R-:W0:Y:S01]  /*0010*/  S2R R0, SR_CTAID.X ;  /* 0x0000000000007919 */ /* 0x000e220000002500 */
[----:B------:R-:W0:Y:S01]  /*0020*/  LDCU UR4, c[0x0][0x360] ;  /* 0x00006c00ff0477ac */ /* 0x000e220008000800 */
[----:B------:R-:W0:Y:S01]  /*0030*/  S2R R9, SR_TID.X ;  /* 0x0000000000097919 */ /* 0x000e220000002100 */
[----:B------:R-:W1:Y:S01]  /*0040*/  LDCU UR8, c[0x0][0x390] ;  /* 0x00007200ff0877ac */ /* 0x000e620008000800 */
[----:B0-----:R-:W-:-:S05]  /*0050*/  IMAD R0, R0, UR4, R9 ;  /* 0x0000000400007c24 */ /* 0x001fca000f8e0209 */
[----:B-1----:R-:W-:-:S13]  /*0060*/  ISETP.GE.U32.AND P0, PT, R0, UR8, PT ;  /* 0x0000000800007c0c */ /* 0x002fda000bf06070 */
[----:B------:R-:W-:Y:S05]  /*0070*/  @P0 EXIT ;  /* 0x000000000000094d */ /* 0x000fea0003800000 */
[----:B------:R-:W0:Y:S01]  /*0080*/  S2R R5, SR_CTAID.Y ;  /* 0x0000000000057919 */ /* 0x000e220000002600 */
[----:B------:R-:W0:Y:S01]  /*0090*/  LDCU UR4, c[0x0][0x364] ;  /* 0x00006c80ff0477ac */ /* 0x000e220008000800 */
[----:B------:R-:W0:Y:S01]  /*00a0*/  S2R R10, SR_TID.Y ;  /* 0x00000000000a7919 */ /* 0x000e220000002200 */
[----:B------:R-:W1:Y:S01]  /*00b0*/  LDCU UR9, c[0x0][0x394] ;  /* 0x00007280ff0977ac */ /* 0x000e620008000800 */
[----:B0-----:R-:W-:-:S05]  /*00c0*/  IMAD R5, R5, UR4, R10 ;  /* 0x0000000405057c24 */ /* 0x001fca000f8e020a */
[----:B-1----:R-:W-:-:S13]  /*00d0*/  ISETP.GE.U32.AND P0, PT, R5, UR9, PT ;  /* 0x0000000905007c0c */ /* 0x002fda000bf06070 */
[----:B------:R-:W-:Y:S05]  /*00e0*/  @P0 EXIT ;  /* 0x000000000000094d */ /* 0x000fea0003800000 */
[----:B------:R-:W0:Y:S01]  /*00f0*/  LDC.64 R2, c[0x0][0x380] ;  /* 0x0000e000ff027b82 */ /* 0x000e220000000a00 */
[----:B------:R-:W1:Y:S01]  /*0100*/  LDCU.64 UR6, c[0x0][0x358] ;  /* 0x00006b00ff0677ac */ /* 0x000e620008000a00 */
[----:B------:R-:W-:-:S04]  /*0110*/  IMAD R7, R5, UR8, R0 ;  /* 0x0000000805077c24 */ /* 0x000fc8000f8e0200 */
[----:B0-----:R-:W-:-:S05]  /*0120*/  IMAD.WIDE R2, R7, 0x4, R2 ;  /* 0x0000000407027825 */ /* 0x001fca00078e0202 */
[----:B-1----:R0:W2:Y:S01]  /*0130*/  LDG.E R4, desc[UR6][R2.64] ;  /* 0x0000000602047981 */ /* 0x0020a2000c1e1900 */
[----:B------:R-:W1:Y:S01]  /*0140*/  S2UR UR5, SR_CgaCtaId ;  /* 0x00000000000579c3 */ /* 0x000e620000008800 */
[----:B------:R-:W-:Y:S01]  /*0150*/  UMOV UR4, 0x400 ;  /* 0x0000040000047882 */ /* 0x000fe20000000000 */
[----:B------:R-:W-:-:S06]  /*0160*/  IMAD R5, R0, UR9, R5 ;  /* 0x0000000900057c24 */ /* 0x000fcc000f8e0205 */
[----:B0-----:R-:W0:Y:S01]  /*0170*/  LDC.64 R2, c[0x0][0x388] ;  /* 0x0000e200ff027b82 */ /* 0x001e220000000a00 */
[----:B-1----:R-:W-:-:S06]  /*0180*/  ULEA UR4, UR5, UR4, 0x18 ;  /* 0x0000000405047291 */ /* 0x002fcc000f8ec0ff */
[C---:B------:R-:W-:Y:S02]  /*0190*/  LEA R6, R10.reuse, UR4, 0x7 ;  /* 0x000000040a067c11 */ /* 0x040fe4000f8e38ff */
[----:B------:R-:W-:Y:S01]  /*01a0*/  LEA R8, R9, UR4, 0x7 ;  /* 0x0000000409087c11 */ /* 0x000fe2000f8e38ff */
[----:B0-----:R-:W-:Y:S01]  /*01b0*/  IMAD.WIDE R2, R5, 0x4, R2 ;  /* 0x0000000405027825 */ /* 0x001fe200078e0202 */
[----:B------:R-:W-:Y:S02]  /*01c0*/  LEA R7, R9, R6, 0x2 ;  /* 0x0000000609077211 */ /* 0x000fe400078e10ff */
[----:B------:R-:W-:-:S03]  /*01d0*/  LEA R8, R10, R8, 0x2 ;  /* 0x000000080a087211 */ /* 0x000fc600078e10ff */
[----:B--2---:R-:W-:Y:S01]  /*01e0*/  STS [R7], R4 ;  /* 0x0000000407007388 */ /* 0x004fe20000000800 */
[----:B------:R-:W-:Y:S06]  /*01f0*/  BAR.SYNC.DEFER_BLOCKING 0x0 ;  /* 0x0000000000007b1d */ /* 0x000fec0000010000 */
[----:B------:R-:W0:Y:S04]  /*0200*/  LDS R9, [R8] ;  /* 0x0000000008097984 */ /* 0x000e280000000800 */
[----:B0-----:R-:W-:Y:S01]  /*0210*/  STG.E desc[UR6][R2.64], R9 ;  /* 0x0000000902007986 */ /* 0x001fe2000c101906 */
[----:B------:R-:W-:Y:S05]  /*0220*/  EXIT ;  /* 0x000000000000794d */ /* 0x000fea0003800000 */
.L_x_0:
[----:B------:R-:W-:-:S00]  /*0230*/  BRA `(.L_x_0) ;  /* 0xfffffffc00fc7947 */ /* 0x000fc0000383ffff */
[----:B------:R-:W-:-:S00]  /*0240*/  NOP ;  /* 0x0000000000007918 */ /* 0x000fc00000000000 */
        /* <DEDUP_REMOVED lines=11> */
.L_x_2:


//--------------------- .text._Z16transpose_serialPiS_ii --------------------------
	.section	.text._Z16transpose_serialPiS_ii,"ax",@progbits
	.align	128
        .global         _Z16transpose_serialPiS_ii
        .type           _Z16transpose_serialPiS_ii,@function
        .size           _Z16transpose_serialPiS_ii,(.L_x_3 - _Z16transpose_serialPiS_ii)
        .other          _Z16transpose_serialPiS_ii,@"STO_CUDA_ENTRY STV_DEFAULT"
_Z16transpose_serialPiS_ii:
.text._Z16transpose_serialPiS_ii:
        /* <DEDUP_REMOVED lines=18> */
[----:B0-----:R-:W-:Y:S02]  /*0120*/  IMAD.WIDE R2, R5, 0x4, R2 ;  /* 0x0000000405027825 */ /* 0x001fe400078e0202 */
[----:B------:R-:W0:Y:S04]  /*0130*/  LDC.64 R4, c[0x0][0x388] ;  /* 0x0000e200ff047b82 */ /* 0x000e280000000a00 */
[----:B-1----:R-:W2:Y:S01]  /*0140*/  LDG.E R3, desc[UR4][R2.64] ;  /* 0x0000000402037981 */ /* 0x002ea2000c1e1900 */
[----:B------:R-:W-:-:S04]  /*0150*/  IMAD R7, R0, UR7, R7 ;  /* 0x0000000700077c24 */ /* 0x000fc8000f8e0207 */
[----:B0-----:R-:W-:-:S05]  /*0160*/  IMAD.WIDE R4, R7, 0x4, R4 ;  /* 0x0000000407047825 */ /* 0x001fca00078e0204 */
[----:B--2---:R-:W-:Y:S01]  /*0170*/  STG.E desc[UR4][R4.64], R3 ;  /* 0x0000000304007986 */ /* 0x004fe2000c101904 */
[----:B------:R-:W-:Y:S05]  /*0180*/  EXIT ;  /* 0x000000000000794d */ /* 0x000fea0003800000 */
.L_x_1:
        /* <DEDUP_REMOVED lines=15> */
.L_x_3:


//--------------------- .nv.shared._Z14transpose_tilePiS_ii --------------------------
	.section	.nv.shared._Z14transpose_tilePiS_ii,"aw",@nobits
	.sectionflags	@""
	.align	4
.nv.shared._Z14transpose_tilePiS_ii:
	.zero		5120


//--------------------- .nv.shared.reserved.0     --------------------------
	.section	.nv.shared.reserved.0,"aw",@nobits
	.weak		__nv_reservedSMEM_offset_0_alias
	.size		__nv_reservedSMEM_offset_0_alias, 0, 64
	.other		__nv_reservedSMEM_offset_0_alias,@"STO_CUDA_RESERVED_SHARED STV_DEFAULT"
__nv_reservedSMEM_offset_0_alias:
	.zero		0
	.zero		64


//--------------------- .nv.constant0._Z14transpose_tilePiS_ii --------------------------
	.section	.nv.constant0._Z14transpose_tilePiS_ii,"a",@progbits
	.sectionflags	@""
	.align	4
.nv.constant0._Z14transpose_tilePiS_ii:
	.zero		920


//--------------------- .nv.constant0._Z16transpose_serialPiS_ii --------------------------
	.section	.nv.constant0._Z16transpose_serialPiS_ii,"a",@progbits
	.sectionflags	@""
	.align	4
.nv.constant0._Z16transpose_serialPiS_ii:
	.zero		920


//--------------------- SYMBOLS --------------------------

	.type		.nv.reservedSmem.offset0,@object
	.size		.nv.reservedSmem.offset0,0x4
	.type		.nv.reservedSmem.cap,@object
	.size		.nv.reservedSmem.cap,0x4
